//
// Generated by NVIDIA NVVM Compiler
//
// Compiler Build ID: CL-36424714
// Cuda compilation tools, release 13.0, V13.0.88
// Based on NVVM 20.0.0
//

.version 9.0
.target sm_100
.address_size 64

	// .globl	_Z14matrixMultiplyPdS_S_iii

.visible .entry _Z14matrixMultiplyPdS_S_iii(
	.param .u64 .ptr .align 1 _Z14matrixMultiplyPdS_S_iii_param_0,
	.param .u64 .ptr .align 1 _Z14matrixMultiplyPdS_S_iii_param_1,
	.param .u64 .ptr .align 1 _Z14matrixMultiplyPdS_S_iii_param_2,
	.param .u32 _Z14matrixMultiplyPdS_S_iii_param_3,
	.param .u32 _Z14matrixMultiplyPdS_S_iii_param_4,
	.param .u32 _Z14matrixMultiplyPdS_S_iii_param_5
)
{
	.reg .pred 	%p<11>;
	.reg .b32 	%r<42>;
	.reg .b64 	%rd<48>;
	.reg .b64 	%fd<68>;

	ld.param.u64 	%rd11, [_Z14matrixMultiplyPdS_S_iii_param_0];
	ld.param.u64 	%rd12, [_Z14matrixMultiplyPdS_S_iii_param_1];
	ld.param.u64 	%rd10, [_Z14matrixMultiplyPdS_S_iii_param_2];
	ld.param.u32 	%r17, [_Z14matrixMultiplyPdS_S_iii_param_3];
	ld.param.u32 	%r16, [_Z14matrixMultiplyPdS_S_iii_param_4];
	ld.param.u32 	%r18, [_Z14matrixMultiplyPdS_S_iii_param_5];
	cvta.to.global.u64 	%rd1, %rd12;
	cvta.to.global.u64 	%rd2, %rd11;
	mov.u32 	%r19, %ctaid.x;
	mov.u32 	%r20, %ntid.x;
	mul.lo.s32 	%r21, %r19, %r20;
	mov.u32 	%r22, %tid.x;
	add.s32 	%r1, %r21, %r22;
	mov.u32 	%r23, %ctaid.y;
	mov.u32 	%r24, %ntid.y;
	mul.lo.s32 	%r2, %r23, %r24;
	mov.u32 	%r25, %nctaid.x;
	mov.u32 	%r26, %nctaid.y;
	mul.lo.s32 	%r27, %r25, %r26;
	mul.lo.s32 	%r28, %r21, %r27;
	mad.lo.s32 	%r3, %r28, %r24, %r22;
	mul.lo.s32 	%r29, %r18, %r17;
	setp.ge.s32 	%p1, %r3, %r29;
	@%p1 bra 	$L__BB0_14;
	setp.lt.s32 	%p2, %r16, 1;
	mov.f64 	%fd67, 0d0000000000000000;
	@%p2 bra 	$L__BB0_13;
	mul.lo.s32 	%r31, %r16, %r1;
	cvt.s64.s32 	%rd3, %r31;
	mov.u32 	%r32, %tid.y;
	add.s32 	%r33, %r2, %r32;
	mul.lo.s32 	%r4, %r16, %r33;
	and.b32  	%r5, %r16, 7;
	setp.lt.u32 	%p3, %r16, 8;
	mov.f64 	%fd67, 0d0000000000000000;
	mov.b32 	%r40, 0;
	@%p3 bra 	$L__BB0_5;
	and.b32  	%r40, %r16, 2147483640;
	neg.s32 	%r38, %r40;
	shl.b64 	%rd13, %rd3, 3;
	add.s64 	%rd14, %rd13, %rd2;
	add.s64 	%rd47, %rd14, 32;
	mul.wide.u32 	%rd15, %r4, 8;
	add.s64 	%rd16, %rd15, %rd1;
	add.s64 	%rd46, %rd16, 32;
	mov.f64 	%fd67, 0d0000000000000000;
$L__BB0_4:
	.pragma "nounroll";
	ld.global.f64 	%fd17, [%rd47+-32];
	ld.global.f64 	%fd18, [%rd46+-32];
	fma.rn.f64 	%fd19, %fd17, %fd18, %fd67;
	ld.global.f64 	%fd20, [%rd47+-24];
	ld.global.f64 	%fd21, [%rd46+-24];
	fma.rn.f64 	%fd22, %fd20, %fd21, %fd19;
	ld.global.f64 	%fd23, [%rd47+-16];
	ld.global.f64 	%fd24, [%rd46+-16];
	fma.rn.f64 	%fd25, %fd23, %fd24, %fd22;
	ld.global.f64 	%fd26, [%rd47+-8];
	ld.global.f64 	%fd27, [%rd46+-8];
	fma.rn.f64 	%fd28, %fd26, %fd27, %fd25;
	ld.global.f64 	%fd29, [%rd47];
	ld.global.f64 	%fd30, [%rd46];
	fma.rn.f64 	%fd31, %fd29, %fd30, %fd28;
	ld.global.f64 	%fd32, [%rd47+8];
	ld.global.f64 	%fd33, [%rd46+8];
	fma.rn.f64 	%fd34, %fd32, %fd33, %fd31;
	ld.global.f64 	%fd35, [%rd47+16];
	ld.global.f64 	%fd36, [%rd46+16];
	fma.rn.f64 	%fd37, %fd35, %fd36, %fd34;
	ld.global.f64 	%fd38, [%rd47+24];
	ld.global.f64 	%fd39, [%rd46+24];
	fma.rn.f64 	%fd67, %fd38, %fd39, %fd37;
	add.s32 	%r38, %r38, 8;
	add.s64 	%rd47, %rd47, 64;
	add.s64 	%rd46, %rd46, 64;
	setp.ne.s32 	%p4, %r38, 0;
	@%p4 bra 	$L__BB0_4;
$L__BB0_5:
	setp.eq.s32 	%p5, %r5, 0;
	@%p5 bra 	$L__BB0_13;
	and.b32  	%r11, %r16, 3;
	setp.lt.u32 	%p6, %r5, 4;
	@%p6 bra 	$L__BB0_8;
	cvt.u64.u32 	%rd17, %r40;
	add.s64 	%rd18, %rd17, %rd3;
	shl.b64 	%rd19, %rd18, 3;
	add.s64 	%rd20, %rd2, %rd19;
	ld.global.f64 	%fd41, [%rd20];
	add.s32 	%r34, %r40, %r4;
	mul.wide.u32 	%rd21, %r34, 8;
	add.s64 	%rd22, %rd1, %rd21;
	ld.global.f64 	%fd42, [%rd22];
	fma.rn.f64 	%fd43, %fd41, %fd42, %fd67;
	ld.global.f64 	%fd44, [%rd20+8];
	cvt.u64.u32 	%rd23, %r4;
	add.s64 	%rd24, %rd17, %rd23;
	shl.b64 	%rd25, %rd24, 3;
	add.s64 	%rd26, %rd1, %rd25;
	ld.global.f64 	%fd45, [%rd26+8];
	fma.rn.f64 	%fd46, %fd44, %fd45, %fd43;
	ld.global.f64 	%fd47, [%rd20+16];
	ld.global.f64 	%fd48, [%rd26+16];
	fma.rn.f64 	%fd49, %fd47, %fd48, %fd46;
	ld.global.f64 	%fd50, [%rd20+24];
	ld.global.f64 	%fd51, [%rd26+24];
	fma.rn.f64 	%fd67, %fd50, %fd51, %fd49;
	add.s32 	%r40, %r40, 4;
$L__BB0_8:
	setp.eq.s32 	%p7, %r11, 0;
	@%p7 bra 	$L__BB0_13;
	setp.eq.s32 	%p8, %r11, 1;
	@%p8 bra 	$L__BB0_11;
	cvt.u64.u32 	%rd27, %r40;
	add.s64 	%rd28, %rd27, %rd3;
	shl.b64 	%rd29, %rd28, 3;
	add.s64 	%rd30, %rd2, %rd29;
	ld.global.f64 	%fd53, [%rd30];
	add.s32 	%r35, %r40, %r4;
	mul.wide.u32 	%rd31, %r35, 8;
	add.s64 	%rd32, %rd1, %rd31;
	ld.global.f64 	%fd54, [%rd32];
	fma.rn.f64 	%fd55, %fd53, %fd54, %fd67;
	ld.global.f64 	%fd56, [%rd30+8];
	cvt.u64.u32 	%rd33, %r4;
	add.s64 	%rd34, %rd27, %rd33;
	shl.b64 	%rd35, %rd34, 3;
	add.s64 	%rd36, %rd1, %rd35;
	ld.global.f64 	%fd57, [%rd36+8];
	fma.rn.f64 	%fd67, %fd56, %fd57, %fd55;
	add.s32 	%r40, %r40, 2;
$L__BB0_11:
	and.b32  	%r36, %r16, 1;
	setp.eq.b32 	%p9, %r36, 1;
	not.pred 	%p10, %p9;
	@%p10 bra 	$L__BB0_13;
	cvt.u64.u32 	%rd37, %r40;
	add.s64 	%rd38, %rd37, %rd3;
	shl.b64 	%rd39, %rd38, 3;
	add.s64 	%rd40, %rd2, %rd39;
	ld.global.f64 	%fd58, [%rd40];
	add.s32 	%r37, %r40, %r4;
	mul.wide.u32 	%rd41, %r37, 8;
	add.s64 	%rd42, %rd1, %rd41;
	ld.global.f64 	%fd59, [%rd42];
	fma.rn.f64 	%fd67, %fd58, %fd59, %fd67;
$L__BB0_13:
	cvta.to.global.u64 	%rd43, %rd10;
	mul.wide.s32 	%rd44, %r3, 8;
	add.s64 	%rd45, %rd43, %rd44;
	st.global.f64 	[%rd45], %fd67;
$L__BB0_14:
	ret;

}


// ===== COMPILED SASS (sm_100) =====

	.target	sm_100

	.elftype	@"ET_EXEC"


//--------------------- .note.nv.tkinfo           --------------------------
	.section	.note.nv.tkinfo,"",@"SHT_NOTE"
	.sectionflags	@"SHF_NOTE_NV_TKINFO"
	.tkinfo
        /*0018*/ 	.word	0x00000002
        /*0030*/ 	.string	""
        /*0030*/ 	.string	"ptxas"
        /*0030*/ 	.string	"Cuda compilation tools, release 13.0, V13.0.88"
        /*0030*/ 	.string	"Build cuda_13.0.r13.0/compiler.36424714_0"
        /*0030*/ 	.string	"-arch sm_100 -m 64 "



//--------------------- .note.nv.cuinfo           --------------------------
	.section	.note.nv.cuinfo,"",@"SHT_NOTE"
	.sectionflags	@"SHF_NOTE_NV_CUINFO"
        /*0018*/ 	.short	0x0002
        /*001a*/ 	.short	0x0064
        /*001c*/ 	.short	0x0082
	.zero		2


//--------------------- .nv.info                  --------------------------
	.section	.nv.info,"",@"SHT_CUDA_INFO"
	.align	4


	//----- nvinfo : EIATTR_REGCOUNT
	.align		4
        /*0000*/ 	.byte	0x04, 0x2f
        /*0002*/ 	.short	(.L_1 - .L_0)
	.align		4
.L_0:
        /*0004*/ 	.word	index@(_Z14matrixMultiplyPdS_S_iii)
        /*0008*/ 	.word	0x0000001d


	//----- nvinfo : EIATTR_FRAME_SIZE
	.align		4
.L_1:
        /*000c*/ 	.byte	0x04, 0x11
        /*000e*/ 	.short	(.L_3 - .L_2)
	.align		4
.L_2:
        /*0010*/ 	.word	index@(_Z14matrixMultiplyPdS_S_iii)
        /*0014*/ 	.word	0x00000000


	//----- nvinfo : EIATTR_MIN_STACK_SIZE
	.align		4
.L_3:
        /*0018*/ 	.byte	0x04, 0x12
        /*001a*/ 	.short	(.L_5 - .L_4)
	.align		4
.L_4:
        /*001c*/ 	.word	index@(_Z14matrixMultiplyPdS_S_iii)
        /*0020*/ 	.word	0x00000000
.L_5:


//--------------------- .nv.compat                --------------------------
	.section	.nv.compat,"",@"SHT_CUDA_COMPAT_INFO"
	.align	4
        /*0000*/ 	.byte	0x02, 0x09, 0x00, 0x00, 0x02, 0x02, 0x01, 0x00, 0x02, 0x05, 0x05, 0x00, 0x03, 0x07, 0x01, 0x01
        /*0010*/ 	.byte	0x02, 0x03, 0x00, 0x00, 0x02, 0x06, 0x01, 0x00, 0x04, 0x0b, 0x08, 0x00, 0x01, 0x00, 0x00, 0x00
        /*0020*/ 	.byte	0x00, 0x00, 0x00, 0x00


//--------------------- .nv.info._Z14matrixMultiplyPdS_S_iii --------------------------
	.section	.nv.info._Z14matrixMultiplyPdS_S_iii,"",@"SHT_CUDA_INFO"
	.sectionflags	@""
	.align	4


	//----- nvinfo : EIATTR_CUDA_API_VERSION
	.align		4
        /*0000*/ 	.byte	0x04, 0x37
        /*0002*/ 	.short	(.L_7 - .L_6)
.L_6:
        /*0004*/ 	.word	0x00000082


	//----- nvinfo : EIATTR_KPARAM_INFO
	.align		4
.L_7:
        /*0008*/ 	.byte	0x04, 0x17
        /*000a*/ 	.short	(.L_9 - .L_8)
.L_8:
        /*000c*/ 	.word	0x00000000
        /*0010*/ 	.short	0x0005
        /*0012*/ 	.short	0x0020
        /*0014*/ 	.byte	0x00, 0xf0, 0x11, 0x00


	//----- nvinfo : EIATTR_KPARAM_INFO
	.align		4
.L_9:
        /*0018*/ 	.byte	0x04, 0x17
        /*001a*/ 	.short	(.L_11 - .L_10)
.L_10:
        /*001c*/ 	.word	0x00000000
        /*0020*/ 	.short	0x0004
        /*0022*/ 	.short	0x001c
        /*0024*/ 	.byte	0x00, 0xf0, 0x11, 0x00


	//----- nvinfo : EIATTR_KPARAM_INFO
	.align		4
.L_11:
        /*0028*/ 	.byte	0x04, 0x17
        /*002a*/ 	.short	(.L_13 - .L_12)
.L_12:
        /*002c*/ 	.word	0x00000000
        /*0030*/ 	.short	0x0003
        /*0032*/ 	.short	0x0018
        /*0034*/ 	.byte	0x00, 0xf0, 0x11, 0x00


	//----- nvinfo : EIATTR_KPARAM_INFO
	.align		4
.L_13:
        /*0038*/ 	.byte	0x04, 0x17
        /*003a*/ 	.short	(.L_15 - .L_14)
.L_14:
        /*003c*/ 	.word	0x00000000
        /*0040*/ 	.short	0x0002
        /*0042*/ 	.short	0x0010
        /*0044*/ 	.byte	0x00, 0xf5, 0x21, 0x00


	//----- nvinfo : EIATTR_KPARAM_INFO
	.align		4
.L_15:
        /*0048*/ 	.byte	0x04, 0x17
        /*004a*/ 	.short	(.L_17 - .L_16)
.L_16:
        /*004c*/ 	.word	0x00000000
        /*0050*/ 	.short	0x0001
        /*0052*/ 	.short	0x0008
        /*0054*/ 	.byte	0x00, 0xf5, 0x21, 0x00


	//----- nvinfo : EIATTR_KPARAM_INFO
	.align		4
.L_17:
        /*0058*/ 	.byte	0x04, 0x17
        /*005a*/ 	.short	(.L_19 - .L_18)
.L_18:
        /*005c*/ 	.word	0x00000000
        /*0060*/ 	.short	0x0000
        /*0062*/ 	.short	0x0000
        /*0064*/ 	.byte	0x00, 0xf5, 0x21, 0x00


	//----- nvinfo : EIATTR_SPARSE_MMA_MASK
	.align		4
.L_19:
        /*0068*/ 	.byte	0x03, 0x50
        /*006a*/ 	.short	0x0000


	//----- nvinfo : EIATTR_MAXREG_COUNT
	.align		4
        /*006c*/ 	.byte	0x03, 0x1b
        /*006e*/ 	.short	0x00ff


	//----- nvinfo : EIATTR_MERCURY_ISA_VERSION
	.align		4
        /*0070*/ 	.byte	0x03, 0x5f
        /*0072*/ 	.short	0x0101


	//----- nvinfo : EIATTR_VRC_CTA_INIT_COUNT
	.align		4
        /*0074*/ 	.byte	0x02, 0x4a
	.zero		1
	.zero		1


	//----- nvinfo : EIATTR_EXIT_INSTR_OFFSETS
	.align		4
        /*0078*/ 	.byte	0x04, 0x1c
        /*007a*/ 	.short	(.L_21 - .L_20)


	//   ....[0]....
.L_20:
        /*007c*/ 	.word	0x00000120


	//   ....[1]....
        /*0080*/ 	.word	0x00000970


	//----- nvinfo : EIATTR_CBANK_PARAM_SIZE
	.align		4
.L_21:
        /*0084*/ 	.byte	0x03, 0x19
        /*0086*/ 	.short	0x0024


	//----- nvinfo : EIATTR_PARAM_CBANK
	.align		4
        /*0088*/ 	.byte	0x04, 0x0a
        /*008a*/ 	.short	(.L_23 - .L_22)
	.align		4
.L_22:
        /*008c*/ 	.word	index@(.nv.constant0._Z14matrixMultiplyPdS_S_iii)
        /*0090*/ 	.short	0x0380
        /*0092*/ 	.short	0x0024


	//----- nvinfo : EIATTR_SW_WAR
	.align		4
.L_23:
        /*0094*/ 	.byte	0x04, 0x36
        /*0096*/ 	.short	(.L_25 - .L_24)
.L_24:
        /*0098*/ 	.word	0x00000008
.L_25:


//--------------------- .nv.callgraph             --------------------------
	.section	.nv.callgraph,"",@"SHT_CUDA_CALLGRAPH"
	.align	4
	.sectionentsize	8
	.align		4
        /*0000*/ 	.word	0x00000000
	.align		4
        /*0004*/ 	.word	0xffffffff
	.align		4
        /*0008*/ 	.word	0x00000000
	.align		4
        /*000c*/ 	.word	0xfffffffe
	.align		4
        /*0010*/ 	.word	0x00000000
	.align		4
        /*0014*/ 	.word	0xfffffffd
	.align		4
        /*0018*/ 	.word	0x00000000
	.align		4
        /*001c*/ 	.word	0xfffffffc


//--------------------- .text._Z14matrixMultiplyPdS_S_iii --------------------------
	.section	.text._Z14matrixMultiplyPdS_S_iii,"ax",@progbits
	.align	128
        .global         _Z14matrixMultiplyPdS_S_iii
        .type           _Z14matrixMultiplyPdS_S_iii,@function
        .size           _Z14matrixMultiplyPdS_S_iii,(.L_x_6 - _Z14matrixMultiplyPdS_S_iii)
        .other          _Z14matrixMultiplyPdS_S_iii,@"STO_CUDA_ENTRY STV_DEFAULT"
_Z14matrixMultiplyPdS_S_iii:
.text._Z14matrixMultiplyPdS_S_iii:
[----:B------:R-:W-:Y:S01]  /*0000*/  LDC R1, c[0x0][0x37c] ;  /* 0x0000df00ff017b82 */ /* 0x000fe20000000800 */
[----:B------:R-:W0:Y:S07]  /*0010*/  LDCU UR5, c[0x0][0x360] ;  /* 0x00006c00ff0577ac */ /* 0x000e2e0008000800 */
[----:B------:R-:W0:Y:S01]  /*0020*/  S2UR UR4, SR_CTAID.X ;  /* 0x00000000000479c3 */ /* 0x000e220000002500 */
[----:B------:R-:W1:Y:S01]  /*0030*/  S2R R3, SR_TID.X ;  /* 0x0000000000037919 */ /* 0x000e620000002100 */
[----:B------:R-:W2:Y:S01]  /*0040*/  LDCU UR7, c[0x0][0x364] ;  /* 0x00006c80ff0777ac */ /* 0x000ea20008000800 */
[----:B------:R-:W3:Y:S05]  /*0050*/  LDCU UR10, c[0x0][0x370] ;  /* 0x00006e00ff0a77ac */ /* 0x000eea0008000800 */
[----:B------:R-:W3:Y:S01]  /*0060*/  LDC R0, c[0x0][0x374] ;  /* 0x0000dd00ff007b82 */ /* 0x000ee20000000800 */
[----:B------:R-:W4:Y:S01]  /*0070*/  LDCU UR8, c[0x0][0x3a0] ;  /* 0x00007400ff0877ac */ /* 0x000f220008000800 */
[----:B------:R-:W4:Y:S06]  /*0080*/  LDCU UR9, c[0x0][0x398] ;  /* 0x00007300ff0977ac */ /* 0x000f2c0008000800 */
[----:B------:R-:W5:Y:S01]  /*0090*/  S2UR UR6, SR_CTAID.Y ;  /* 0x00000000000679c3 */ /* 0x000f620000002600 */
[----:B0-----:R-:W-:Y:S01]  /*00a0*/  UIMAD UR4, UR4, UR5, URZ ;  /* 0x00000005040472a4 */ /* 0x001fe2000f8e02ff */
[----:B---3--:R-:W-:Y:S01]  /*00b0*/  IMAD R0, R0, UR10, RZ ;  /* 0x0000000a00007c24 */ /* 0x008fe2000f8e02ff */
[----:B----4-:R-:W-:-:S04]  /*00c0*/  UIMAD UR5, UR8, UR9, URZ ;  /* 0x00000009080572a4 */ /* 0x010fc8000f8e02ff */
[----:B-1----:R-:W-:Y:S02]  /*00d0*/  VIADD R2, R3, UR4 ;  /* 0x0000000403027c36 */ /* 0x002fe40008000000 */
[----:B------:R-:W-:-:S04]  /*00e0*/  IMAD R0, R0, UR4, RZ ;  /* 0x0000000400007c24 */ /* 0x000fc8000f8e02ff */
[----:B--2---:R-:W-:-:S05]  /*00f0*/  IMAD R0, R0, UR7, R3 ;  /* 0x0000000700007c24 */ /* 0x004fca000f8e0203 */
[----:B------:R-:W-:Y:S01]  /*0100*/  ISETP.GE.AND P0, PT, R0, UR5, PT ;  /* 0x0000000500007c0c */ /* 0x000fe2000bf06270 */
[----:B-----5:R-:W-:-:S12]  /*0110*/  UIMAD UR5, UR6, UR7, URZ ;  /* 0x00000007060572a4 */ /* 0x020fd8000f8e02ff */
[----:B------:R-:W-:Y:S05]  /*0120*/  @P0 EXIT ;  /* 0x000000000000094d */ /* 0x000fea0003800000 */
[----:B------:R-:W0:Y:S01]  /*0130*/  LDCU UR6, c[0x0][0x39c] ;  /* 0x00007380ff0677ac */ /* 0x000e220008000800 */
[----:B------:R-:W-:Y:S01]  /*0140*/  CS2R R10, SRZ ;  /* 0x00000000000a7805 */ /* 0x000fe2000001ff00 */
[----:B------:R-:W1:Y:S01]  /*0150*/  LDCU.64 UR10, c[0x0][0x358] ;  /* 0x00006b00ff0a77ac */ /* 0x000e620008000a00 */
[----:B0-----:R-:W-:-:S09]  /*0160*/  UISETP.GE.AND UP0, UPT, UR6, 0x1, UPT ;  /* 0x000000010600788c */ /* 0x001fd2000bf06270 */
[----:B-1----:R-:W-:Y:S05]  /*0170*/  BRA.U !UP0, `(.L_x_0) ;  /* 0x0000000508f07547 */ /* 0x002fea000b800000 */
[----:B------:R-:W0:Y:S01]  /*0180*/  S2R R26, SR_TID.Y ;  /* 0x00000000001a7919 */ /* 0x000e220000002200 */
[----:B------:R-:W-:Y:S02]  /*0190*/  UISETP.GE.U32.AND UP1, UPT, UR6, 0x8, UPT ;  /* 0x000000080600788c */ /* 0x000fe4000bf26070 */
[----:B------:R-:W-:Y:S01]  /*01a0*/  IMAD R2, R2, UR6, RZ ;  /* 0x0000000602027c24 */ /* 0x000fe2000f8e02ff */
[----:B------:R-:W-:Y:S01]  /*01b0*/  ULOP3.LUT UR7, UR6, 0x7, URZ, 0xc0, !UPT ;  /* 0x0000000706077892 */ /* 0x000fe2000f8ec0ff */
[----:B------:R-:W-:Y:S01]  /*01c0*/  CS2R R10, SRZ ;  /* 0x00000000000a7805 */ /* 0x000fe2000001ff00 */
[----:B------:R-:W-:Y:S02]  /*01d0*/  UMOV UR4, URZ ;  /* 0x000000ff00047c82 */ /* 0x000fe40008000000 */
[----:B------:R-:W-:Y:S01]  /*01e0*/  SHF.R.S32.HI R3, RZ, 0x1f, R2 ;  /* 0x0000001fff037819 */ /* 0x000fe20000011402 */
[----:B------:R-:W-:Y:S01]  /*01f0*/  UISETP.NE.AND UP0, UPT, UR7, URZ, UPT ;  /* 0x000000ff0700728c */ /* 0x000fe2000bf05270 */
[----:B0-----:R-:W-:-:S04]  /*0200*/  VIADD R26, R26, UR5 ;  /* 0x000000051a1a7c36 */ /* 0x001fc80008000000 */
[----:B------:R-:W-:Y:S01]  /*0210*/  IMAD R26, R26, UR6, RZ ;  /* 0x000000061a1a7c24 */ /* 0x000fe2000f8e02ff */
[----:B------:R-:W-:Y:S06]  /*0220*/  BRA.U !UP1, `(.L_x_1) ;  /* 0x0000000109bc7547 */ /* 0x000fec000b800000 */
[----:B------:R-:W0:Y:S01]  /*0230*/  LDC.64 R4, c[0x0][0x388] ;  /* 0x0000e200ff047b82 */ /* 0x000e220000000a00 */
[----:B------:R-:W1:Y:S01]  /*0240*/  LDCU.64 UR8, c[0x0][0x380] ;  /* 0x00007000ff0877ac */ /* 0x000e620008000a00 */
[----:B------:R-:W-:Y:S01]  /*0250*/  CS2R R10, SRZ ;  /* 0x00000000000a7805 */ /* 0x000fe2000001ff00 */
[----:B------:R-:W-:Y:S01]  /*0260*/  ULOP3.LUT UR4, UR6, 0x7ffffff8, URZ, 0xc0, !UPT ;  /* 0x7ffffff806047892 */ /* 0x000fe2000f8ec0ff */
[----:B-1----:R-:W-:-:S03]  /*0270*/  LEA R14, P0, R2, UR8, 0x3 ;  /* 0x00000008020e7c11 */ /* 0x002fc6000f8018ff */
[----:B------:R-:W-:Y:S01]  /*0280*/  UIADD3 UR8, UPT, UPT, -UR4, URZ, URZ ;  /* 0x000000ff04087290 */ /* 0x000fe2000fffe1ff */
[----:B------:R-:W-:Y:S01]  /*0290*/  IADD3 R14, P1, PT, R14, 0x20, RZ ;  /* 0x000000200e0e7810 */ /* 0x000fe20007f3e0ff */
[----:B0-----:R-:W-:Y:S01]  /*02a0*/  IMAD.WIDE.U32 R4, R26, 0x8, R4 ;  /* 0x000000081a047825 */ /* 0x001fe200078e0004 */
[----:B------:R-:W-:Y:S02]  /*02b0*/  LEA.HI.X R15, R2, UR9, R3, 0x3, P0 ;  /* 0x00000009020f7c11 */ /* 0x000fe400080f1c03 */
[----:B------:R-:W-:-:S03]  /*02c0*/  IADD3 R12, P2, PT, R4, 0x20, RZ ;  /* 0x00000020040c7810 */ /* 0x000fc60007f5e0ff */
[----:B------:R-:W-:Y:S02]  /*02d0*/  IMAD.X R15, RZ, RZ, R15, P1 ;  /* 0x000000ffff0f7224 */ /* 0x000fe400008e060f */
[----:B------:R-:W-:-:S08]  /*02e0*/  IMAD.X R13, RZ, RZ, R5, P2 ;  /* 0x000000ffff0d7224 */ /* 0x000fd000010e0605 */
.L_x_2:
[----:B------:R-:W-:Y:S02]  /*02f0*/  IMAD.MOV.U32 R4, RZ, RZ, R14 ;  /* 0x000000ffff047224 */ /* 0x000fe400078e000e */
[----:B------:R-:W-:Y:S02]  /*0300*/  IMAD.MOV.U32 R5, RZ, RZ, R15 ;  /* 0x000000ffff057224 */ /* 0x000fe400078e000f */
[----:B------:R-:W-:Y:S02]  /*0310*/  IMAD.MOV.U32 R6, RZ, RZ, R12 ;  /* 0x000000ffff067224 */ /* 0x000fe400078e000c */
[----:B------:R-:W-:Y:S01]  /*0320*/  IMAD.MOV.U32 R7, RZ, RZ, R13 ;  /* 0x000000ffff077224 */ /* 0x000fe200078e000d */
[----:B------:R-:W2:Y:S04]  /*0330*/  LDG.E.64 R14, desc[UR10][R4.64+-0x20] ;  /* 0xffffe00a040e7981 */ /* 0x000ea8000c1e1b00 */
[----:B------:R-:W2:Y:S04]  /*0340*/  LDG.E.64 R8, desc[UR10][R6.64+-0x20] ;  /* 0xffffe00a06087981 */ /* 0x000ea8000c1e1b00 */
[----:B------:R-:W3:Y:S04]  /*0350*/  LDG.E.64 R12, desc[UR10][R4.64+-0x18] ;  /* 0xffffe80a040c7981 */ /* 0x000ee8000c1e1b00 */
[----:B------:R-:W3:Y:S04]  /*0360*/  LDG.E.64 R18, desc[UR10][R6.64+-0x18] ;  /* 0xffffe80a06127981 */ /* 0x000ee8000c1e1b00 */
[----:B------:R-:W4:Y:S04]  /*0370*/  LDG.E.64 R16, desc[UR10][R4.64+-0x10] ;  /* 0xfffff00a04107981 */ /* 0x000f28000c1e1b00 */
[----:B------:R-:W4:Y:S04]  /*0380*/  LDG.E.64 R24, desc[UR10][R6.64+-0x10] ;  /* 0xfffff00a06187981 */ /* 0x000f28000c1e1b00 */
[----:B------:R-:W5:Y:S04]  /*0390*/  LDG.E.64 R22, desc[UR10][R4.64+-0x8] ;  /* 0xfffff80a04167981 */ /* 0x000f68000c1e1b00 */
[----:B------:R-:W5:Y:S01]  /*03a0*/  LDG.E.64 R20, desc[UR10][R6.64+-0x8] ;  /* 0xfffff80a06147981 */ /* 0x000f62000c1e1b00 */
[----:B--2---:R-:W-:-:S03]  /*03b0*/  DFMA R14, R14, R8, R10 ;  /* 0x000000080e0e722b */ /* 0x004fc6000000000a */
[----:B------:R-:W2:Y:S04]  /*03c0*/  LDG.E.64 R8, desc[UR10][R4.64] ;  /* 0x0000000a04087981 */ /* 0x000ea8000c1e1b00 */
[----:B------:R-:W2:Y:S01]  /*03d0*/  LDG.E.64 R10, desc[UR10][R6.64] ;  /* 0x0000000a060a7981 */ /* 0x000ea2000c1e1b00 */
[----:B---3--:R-:W-:-:S03]  /*03e0*/  DFMA R18, R12, R18, R14 ;  /* 0x000000120c12722b */ /* 0x008fc6000000000e */
[----:B------:R-:W3:Y:S04]  /*03f0*/  LDG.E.64 R12, desc[UR10][R4.64+0x8] ;  /* 0x0000080a040c7981 */ /* 0x000ee8000c1e1b00 */
[----:B------:R-:W3:Y:S01]  /*0400*/  LDG.E.64 R14, desc[UR10][R6.64+0x8] ;  /* 0x0000080a060e7981 */ /* 0x000ee2000c1e1b00 */
[----:B----4-:R-:W-:-:S03]  /*0410*/  DFMA R24, R16, R24, R18 ;  /* 0x000000181018722b */ /* 0x010fc60000000012 */
[----:B------:R-:W4:Y:S04]  /*0420*/  LDG.E.64 R16, desc[UR10][R4.64+0x10] ;  /* 0x0000100a04107981 */ /* 0x000f28000c1e1b00 */
[----:B------:R-:W4:Y:S01]  /*0430*/  LDG.E.64 R18, desc[UR10][R6.64+0x10] ;  /* 0x0000100a06127981 */ /* 0x000f22000c1e1b00 */
[----:B-----5:R-:W-:-:S03]  /*0440*/  DFMA R20, R22, R20, R24 ;  /* 0x000000141614722b */ /* 0x020fc60000000018 */
[----:B------:R-:W5:Y:S04]  /*0450*/  LDG.E.64 R22, desc[UR10][R4.64+0x18] ;  /* 0x0000180a04167981 */ /* 0x000f68000c1e1b00 */
[----:B------:R-:W5:Y:S01]  /*0460*/  LDG.E.64 R24, desc[UR10][R6.64+0x18] ;  /* 0x0000180a06187981 */ /* 0x000f62000c1e1b00 */
[----:B------:R-:W-:-:S04]  /*0470*/  UIADD3 UR8, UPT, UPT, UR8, 0x8, URZ ;  /* 0x0000000808087890 */ /* 0x000fc8000fffe0ff */
[----:B------:R-:W-:Y:S01]  /*0480*/  UISETP.NE.AND UP1, UPT, UR8, URZ, UPT ;  /* 0x000000ff0800728c */ /* 0x000fe2000bf25270 */
[----:B--2---:R-:W-:-:S08]  /*0490*/  DFMA R8, R8, R10, R20 ;  /* 0x0000000a0808722b */ /* 0x004fd00000000014 */
[----:B---3--:R-:W-:Y:S01]  /*04a0*/  DFMA R8, R12, R14, R8 ;  /* 0x0000000e0c08722b */ /* 0x008fe20000000008 */
[----:B------:R-:W-:Y:S02]  /*04b0*/  IADD3 R14, P0, PT, R4, 0x40, RZ ;  /* 0x00000040040e7810 */ /* 0x000fe40007f1e0ff */
[----:B------:R-:W-:-:S03]  /*04c0*/  IADD3 R12, P1, PT, R6, 0x40, RZ ;  /* 0x00000040060c7810 */ /* 0x000fc60007f3e0ff */
[----:B------:R-:W-:Y:S02]  /*04d0*/  IMAD.X R15, RZ, RZ, R5, P0 ;  /* 0x000000ffff0f7224 */ /* 0x000fe400000e0605 */
[----:B----4-:R-:W-:Y:S01]  /*04e0*/  DFMA R8, R16, R18, R8 ;  /* 0x000000121008722b */ /* 0x010fe20000000008 */
[----:B------:R-:W-:-:S07]  /*04f0*/  IADD3.X R13, PT, PT, RZ, R7, RZ, P1, !PT ;  /* 0x00000007ff0d7210 */ /* 0x000fce0000ffe4ff */
[----:B-----5:R-:W-:Y:S01]  /*0500*/  DFMA R10, R22, R24, R8 ;  /* 0x00000018160a722b */ /* 0x020fe20000000008 */
[----:B------:R-:W-:Y:S10]  /*0510*/  BRA.U UP1, `(.L_x_2) ;  /* 0xfffffffd01747547 */ /* 0x000ff4000b83ffff */
.L_x_1:
[----:B------:R-:W-:Y:S05]  /*0520*/  BRA.U !UP0, `(.L_x_0) ;  /* 0x0000000508047547 */ /* 0x000fea000b800000 */
[----:B------:R-:W-:Y:S02]  /*0530*/  UISETP.GE.U32.AND UP0, UPT, UR7, 0x4, UPT ;  /* 0x000000040700788c */ /* 0x000fe4000bf06070 */
[----:B------:R-:W-:-:S04]  /*0540*/  ULOP3.LUT UR8, UR6, 0x3, URZ, 0xc0, !UPT ;  /* 0x0000000306087892 */ /* 0x000fc8000f8ec0ff */
[----:B------:R-:W-:-:S03]  /*0550*/  UISETP.NE.AND UP1, UPT, UR8, URZ, UPT ;  /* 0x000000ff0800728c */ /* 0x000fc6000bf25270 */
[----:B------:R-:W-:Y:S08]  /*0560*/  BRA.U !UP0, `(.L_x_3) ;  /* 0x0000000108647547 */ /* 0x000ff0000b800000 */
[----:B------:R-:W0:Y:S01]  /*0570*/  LDC.64 R4, c[0x0][0x388] ;  /* 0x0000e200ff047b82 */ /* 0x000e220000000a00 */
[----:B------:R-:W1:Y:S01]  /*0580*/  LDCU.128 UR12, c[0x0][0x380] ;  /* 0x00007000ff0c77ac */ /* 0x000e620008000c00 */
[----:B------:R-:W-:Y:S01]  /*0590*/  IADD3 R6, P0, PT, R2, UR4, RZ ;  /* 0x0000000402067c10 */ /* 0x000fe2000ff1e0ff */
[----:B------:R-:W-:-:S04]  /*05a0*/  VIADD R7, R26, UR4 ;  /* 0x000000041a077c36 */ /* 0x000fc80008000000 */
[----:B------:R-:W-:Y:S01]  /*05b0*/  IMAD.X R9, RZ, RZ, R3, P0 ;  /* 0x000000ffff097224 */ /* 0x000fe200000e0603 */
[----:B------:R-:W-:Y:S02]  /*05c0*/  IADD3 R8, P0, PT, R26, UR4, RZ ;  /* 0x000000041a087c10 */ /* 0x000fe4000ff1e0ff */
[----:B-1----:R-:W-:-:S04]  /*05d0*/  LEA R24, P1, R6, UR12, 0x3 ;  /* 0x0000000c06187c11 */ /* 0x002fc8000f8218ff */
[----:B------:R-:W-:Y:S01]  /*05e0*/  LEA.HI.X R25, R6, UR13, R9, 0x3, P1 ;  /* 0x0000000d06197c11 */ /* 0x000fe200088f1c09 */
[----:B0-----:R-:W-:Y:S01]  /*05f0*/  IMAD.WIDE.U32 R4, R7, 0x8, R4 ;  /* 0x0000000807047825 */ /* 0x001fe200078e0004 */
[----:B------:R-:W-:-:S03]  /*0600*/  LEA R18, P1, R8, UR14, 0x3 ;  /* 0x0000000e08127c11 */ /* 0x000fc6000f8218ff */
[----:B------:R-:W-:Y:S01]  /*0610*/  IMAD.X R9, RZ, RZ, RZ, P0 ;  /* 0x000000ffff097224 */ /* 0x000fe200000e06ff */
[----:B------:R-:W2:Y:S04]  /*0620*/  LDG.E.64 R6, desc[UR10][R24.64] ;  /* 0x0000000a18067981 */ /* 0x000ea8000c1e1b00 */
[----:B------:R-:W2:Y:S01]  /*0630*/  LDG.E.64 R4, desc[UR10][R4.64] ;  /* 0x0000000a04047981 */ /* 0x000ea2000c1e1b00 */
[----:B------:R-:W-:-:S03]  /*0640*/  LEA.HI.X R19, R8, UR15, R9, 0x3, P1 ;  /* 0x0000000f08137c11 */ /* 0x000fc600088f1c09 */
[----:B------:R-:W3:Y:S04]  /*0650*/  LDG.E.64 R8, desc[UR10][R24.64+0x8] ;  /* 0x0000080a18087981 */ /* 0x000ee8000c1e1b00 */
[----:B------:R-:W3:Y:S04]  /*0660*/  LDG.E.64 R12, desc[UR10][R18.64+0x8] ;  /* 0x0000080a120c7981 */ /* 0x000ee8000c1e1b00 */
[----:B------:R-:W4:Y:S04]  /*0670*/  LDG.E.64 R14, desc[UR10][R24.64+0x10] ;  /* 0x0000100a180e7981 */ /* 0x000f28000c1e1b00 */
[----:B------:R-:W4:Y:S04]  /*0680*/  LDG.E.64 R16, desc[UR10][R18.64+0x10] ;  /* 0x0000100a12107981 */ /* 0x000f28000c1e1b00 */
[----:B------:R-:W5:Y:S04]  /*0690*/  LDG.E.64 R20, desc[UR10][R24.64+0x18] ;  /* 0x0000180a18147981 */ /* 0x000f68000c1e1b00 */
[----:B------:R-:W5:Y:S01]  /*06a0*/  LDG.E.64 R22, desc[UR10][R18.64+0x18] ;  /* 0x0000180a12167981 */ /* 0x000f62000c1e1b00 */
[----:B------:R-:W-:Y:S01]  /*06b0*/  UIADD3 UR4, UPT, UPT, UR4, 0x4, URZ ;  /* 0x0000000404047890 */ /* 0x000fe2000fffe0ff */
[----:B--2---:R-:W-:-:S08]  /*06c0*/  DFMA R6, R6, R4, R10 ;  /* 0x000000040606722b */ /* 0x004fd0000000000a */
[----:B---3--:R-:W-:-:S08]  /*06d0*/  DFMA R6, R8, R12, R6 ;  /* 0x0000000c0806722b */ /* 0x008fd00000000006 */
[----:B----4-:R-:W-:-:S08]  /*06e0*/  DFMA R6, R14, R16, R6 ;  /* 0x000000100e06722b */ /* 0x010fd00000000006 */
[----:B-----5:R-:W-:-:S11]  /*06f0*/  DFMA R10, R20, R22, R6 ;  /* 0x00000016140a722b */ /* 0x020fd60000000006 */
.L_x_3:
[----:B------:R-:W-:Y:S05]  /*0700*/  BRA.U !UP1, `(.L_x_0) ;  /* 0x00000001098c7547 */ /* 0x000fea000b800000 */
[----:B------:R-:W-:Y:S02]  /*0710*/  UISETP.NE.AND UP0, UPT, UR8, 0x1, UPT ;  /* 0x000000010800788c */ /* 0x000fe4000bf05270 */
[----:B------:R-:W-:-:S04]  /*0720*/  ULOP3.LUT UR6, UR6, 0x1, URZ, 0xc0, !UPT ;  /* 0x0000000106067892 */ /* 0x000fc8000f8ec0ff */
[----:B------:R-:W-:-:S03]  /*0730*/  UISETP.NE.U32.AND UP1, UPT, UR6, 0x1, UPT ;  /* 0x000000010600788c */ /* 0x000fc6000bf25070 */
[----:B------:R-:W-:Y:S08]  /*0740*/  BRA.U !UP0, `(.L_x_4) ;  /* 0x00000001084c7547 */ /* 0x000ff0000b800000 */
[----:B------:R-:W0:Y:S01]  /*0750*/  LDC.64 R6, c[0x0][0x388] ;  /* 0x0000e200ff067b82 */ /* 0x000e220000000a00 */
[----:B------:R-:W1:Y:S01]  /*0760*/  LDCU.128 UR12, c[0x0][0x380] ;  /* 0x00007000ff0c77ac */ /* 0x000e620008000c00 */
[----:B------:R-:W-:Y:S01]  /*0770*/  IADD3 R5, P0, PT, R2, UR4, RZ ;  /* 0x0000000402057c10 */ /* 0x000fe2000ff1e0ff */
[----:B------:R-:W-:-:S03]  /*0780*/  VIADD R9, R26, UR4 ;  /* 0x000000041a097c36 */ /* 0x000fc60008000000 */
[----:B------:R-:W-:Y:S02]  /*0790*/  IADD3.X R12, PT, PT, RZ, R3, RZ, P0, !PT ;  /* 0x00000003ff0c7210 */ /* 0x000fe400007fe4ff */
        /* <DEDUP_REMOVED lines=10> */
[----:B------:R-:W3:Y:S01]  /*0840*/  LDG.E.64 R14, desc[UR10][R14.64+0x8] ;  /* 0x0000080a0e0e7981 */ /* 0x000ee2000c1e1b00 */
[----:B------:R-:W-:Y:S01]  /*0850*/  UIADD3 UR4, UPT, UPT, UR4, 0x2, URZ ;  /* 0x0000000204047890 */ /* 0x000fe2000fffe0ff */
[----:B--2---:R-:W-:-:S08]  /*0860*/  DFMA R6, R6, R8, R10 ;  /* 0x000000080606722b */ /* 0x004fd0000000000a */
[----:B---3--:R-:W-:-:S11]  /*0870*/  DFMA R10, R12, R14, R6 ;  /* 0x0000000e0c0a722b */ /* 0x008fd60000000006 */
.L_x_4:
[----:B------:R-:W-:Y:S05]  /*0880*/  BRA.U UP1, `(.L_x_0) ;  /* 0x00000001012c7547 */ /* 0x000fea000b800000 */
[----:B------:R-:W0:Y:S01]  /*0890*/  LDC.64 R4, c[0x0][0x388] ;  /* 0x0000e200ff047b82 */ /* 0x000e220000000a00 */
[----:B------:R-:W1:Y:S01]  /*08a0*/  LDCU.64 UR6, c[0x0][0x380] ;  /* 0x00007000ff0677ac */ /* 0x000e620008000a00 */
[----:B------:R-:W-:Y:S01]  /*08b0*/  IADD3 R6, P0, PT, R2, UR4, RZ ;  /* 0x0000000402067c10 */ /* 0x000fe2000ff1e0ff */
[----:B------:R-:W-:-:S04]  /*08c0*/  VIADD R7, R26, UR4 ;  /* 0x000000041a077c36 */ /* 0x000fc80008000000 */
[----:B------:R-:W-:Y:S01]  /*08d0*/  IMAD.X R3, RZ, RZ, R3, P0 ;  /* 0x000000ffff037224 */ /* 0x000fe200000e0603 */
[----:B-1----:R-:W-:-:S04]  /*08e0*/  LEA R2, P0, R6, UR6, 0x3 ;  /* 0x0000000606027c11 */ /* 0x002fc8000f8018ff */
[----:B------:R-:W-:Y:S01]  /*08f0*/  LEA.HI.X R3, R6, UR7, R3, 0x3, P0 ;  /* 0x0000000706037c11 */ /* 0x000fe200080f1c03 */
[----:B0-----:R-:W-:-:S05]  /*0900*/  IMAD.WIDE.U32 R4, R7, 0x8, R4 ;  /* 0x0000000807047825 */ /* 0x001fca00078e0004 */
[----:B------:R-:W2:Y:S04]  /*0910*/  LDG.E.64 R2, desc[UR10][R2.64] ;  /* 0x0000000a02027981 */ /* 0x000ea8000c1e1b00 */
[----:B------:R-:W2:Y:S02]  /*0920*/  LDG.E.64 R4, desc[UR10][R4.64] ;  /* 0x0000000a04047981 */ /* 0x000ea4000c1e1b00 */
[----:B--2---:R-:W-:-:S11]  /*0930*/  DFMA R10, R2, R4, R10 ;  /* 0x00000004020a722b */ /* 0x004fd6000000000a */
.L_x_0:
[----:B------:R-:W0:Y:S02]  /*0940*/  LDC.64 R2, c[0x0][0x390] ;  /* 0x0000e400ff027b82 */ /* 0x000e240000000a00 */
[----:B0-----:R-:W-:-:S05]  /*0950*/  IMAD.WIDE R2, R0, 0x8, R2 ;  /* 0x0000000800027825 */ /* 0x001fca00078e0202 */
[----:B------:R-:W-:Y:S01]  /*0960*/  STG.E.64 desc[UR10][R2.64], R10 ;  /* 0x0000000a02007986 */ /* 0x000fe2000c101b0a */
[----:B------:R-:W-:Y:S05]  /*0970*/  EXIT ;  /* 0x000000000000794d */ /* 0x000fea0003800000 */
.L_x_5:
[----:B------:R-:W-:-:S00]  /*0980*/  BRA `(.L_x_5) ;  /* 0xfffffffc00fc7947 */ /* 0x000fc0000383ffff */
[----:B------:R-:W-:-:S00]  /*0990*/  NOP ;  /* 0x0000000000007918 */ /* 0x000fc00000000000 */
        /* <DEDUP_REMOVED lines=14> */
.L_x_6:


//--------------------- .nv.shared.reserved.0     --------------------------
	.section	.nv.shared.reserved.0,"aw",@nobits
	.weak		__nv_reservedSMEM_offset_0_alias
	.size		__nv_reservedSMEM_offset_0_alias, 0, 64
	.other		__nv_reservedSMEM_offset_0_alias,@"STO_CUDA_RESERVED_SHARED STV_DEFAULT"
__nv_reservedSMEM_offset_0_alias:
	.zero		0
	.zero		64


//--------------------- .nv.constant0._Z14matrixMultiplyPdS_S_iii --------------------------
	.section	.nv.constant0._Z14matrixMultiplyPdS_S_iii,"a",@progbits
	.sectionflags	@""
	.align	4
.nv.constant0._Z14matrixMultiplyPdS_S_iii:
	.zero		932


//--------------------- SYMBOLS --------------------------

	.type		.nv.reservedSmem.offset0,@object
	.size		.nv.reservedSmem.offset0,0x4
